//
// Generated by NVIDIA NVVM Compiler
//
// Compiler Build ID: CL-36424714
// Cuda compilation tools, release 13.0, V13.0.88
// Based on NVVM 20.0.0
//

.version 9.0
.target sm_100
.address_size 64

	// .globl	_Z12setup_kernelP17curandStateXORWOW
.global .align 4 .b8 precalc_xorwow_matrix[102400];
.global .align 4 .b8 precalc_xorwow_offset_matrix[102400];
.global .align 4 .b8 mrg32k3aM1[2304];
.global .align 4 .b8 mrg32k3aM2[2304];
.global .align 4 .b8 mrg32k3aM1SubSeq[2016];
.global .align 4 .b8 mrg32k3aM2SubSeq[2016];
.global .align 4 .b8 mrg32k3aM1Seq[2304];
.global .align 4 .b8 mrg32k3aM2Seq[2304];
.const .align 8 .b8 __cr_lgamma_table[72];

.visible .entry _Z12setup_kernelP17curandStateXORWOW(
	.param .u64 .ptr .align 1 _Z12setup_kernelP17curandStateXORWOW_param_0
)
{
	.reg .pred 	%p<24>;
	.reg .b32 	%r<406>;
	.reg .b64 	%rd<18>;

	ld.param.u64 	%rd8, [_Z12setup_kernelP17curandStateXORWOW_param_0];
	cvta.to.global.u64 	%rd9, %rd8;
	mov.u32 	%r182, %tid.x;
	mov.u32 	%r183, %ntid.x;
	mov.u32 	%r184, %ctaid.x;
	mad.lo.s32 	%r185, %r183, %r184, %r182;
	cvt.s64.s32 	%rd17, %r185;
	mul.wide.s32 	%rd10, %r185, 48;
	add.s64 	%rd2, %rd9, %rd10;
	mov.b32 	%r186, 1593684748;
	mov.b32 	%r187, 832094735;
	st.global.v2.u32 	[%rd2], {%r187, %r186};
	mov.b32 	%r188, -123459836;
	mov.b32 	%r189, 1111207954;
	st.global.v2.u32 	[%rd2+8], {%r189, %r188};
	mov.b32 	%r190, 1476011280;
	mov.b32 	%r191, -589760388;
	st.global.v2.u32 	[%rd2+16], {%r191, %r190};
	setp.eq.s32 	%p1, %r185, 0;
	@%p1 bra 	$L__BB0_42;
	mov.b32 	%r312, 0;
	mov.u64 	%rd12, precalc_xorwow_matrix;
$L__BB0_2:
	and.b64  	%rd4, %rd17, 3;
	setp.eq.s64 	%p2, %rd4, 0;
	@%p2 bra 	$L__BB0_41;
	mul.wide.u32 	%rd11, %r312, 3200;
	add.s64 	%rd5, %rd12, %rd11;
	cvt.u32.u64 	%r2, %rd4;
	mov.b32 	%r313, 0;
$L__BB0_4:
	mov.b32 	%r326, 0;
	mov.u32 	%r327, %r326;
	mov.u32 	%r328, %r326;
	mov.u32 	%r329, %r326;
	mov.u32 	%r330, %r326;
	mov.u32 	%r319, %r326;
$L__BB0_5:
	mul.wide.u32 	%rd13, %r319, 4;
	add.s64 	%rd14, %rd2, %rd13;
	ld.global.u32 	%r10, [%rd14+4];
	shl.b32 	%r11, %r319, 5;
	mov.b32 	%r325, 0;
$L__BB0_6:
	.pragma "nounroll";
	shr.u32 	%r196, %r10, %r325;
	and.b32  	%r197, %r196, 1;
	setp.eq.b32 	%p3, %r197, 1;
	not.pred 	%p4, %p3;
	add.s32 	%r198, %r11, %r325;
	mul.lo.s32 	%r199, %r198, 5;
	mul.wide.u32 	%rd15, %r199, 4;
	add.s64 	%rd6, %rd5, %rd15;
	@%p4 bra 	$L__BB0_8;
	ld.global.u32 	%r200, [%rd6];
	xor.b32  	%r330, %r330, %r200;
	ld.global.u32 	%r201, [%rd6+4];
	xor.b32  	%r329, %r329, %r201;
	ld.global.u32 	%r202, [%rd6+8];
	xor.b32  	%r328, %r328, %r202;
	ld.global.u32 	%r203, [%rd6+12];
	xor.b32  	%r327, %r327, %r203;
	ld.global.u32 	%r204, [%rd6+16];
	xor.b32  	%r326, %r326, %r204;
$L__BB0_8:
	and.b32  	%r206, %r196, 2;
	setp.eq.s32 	%p5, %r206, 0;
	@%p5 bra 	$L__BB0_10;
	ld.global.u32 	%r207, [%rd6+20];
	xor.b32  	%r330, %r330, %r207;
	ld.global.u32 	%r208, [%rd6+24];
	xor.b32  	%r329, %r329, %r208;
	ld.global.u32 	%r209, [%rd6+28];
	xor.b32  	%r328, %r328, %r209;
	ld.global.u32 	%r210, [%rd6+32];
	xor.b32  	%r327, %r327, %r210;
	ld.global.u32 	%r211, [%rd6+36];
	xor.b32  	%r326, %r326, %r211;
$L__BB0_10:
	and.b32  	%r213, %r196, 4;
	setp.eq.s32 	%p6, %r213, 0;
	@%p6 bra 	$L__BB0_12;
	ld.global.u32 	%r214, [%rd6+40];
	xor.b32  	%r330, %r330, %r214;
	ld.global.u32 	%r215, [%rd6+44];
	xor.b32  	%r329, %r329, %r215;
	ld.global.u32 	%r216, [%rd6+48];
	xor.b32  	%r328, %r328, %r216;
	ld.global.u32 	%r217, [%rd6+52];
	xor.b32  	%r327, %r327, %r217;
	ld.global.u32 	%r218, [%rd6+56];
	xor.b32  	%r326, %r326, %r218;
$L__BB0_12:
	and.b32  	%r220, %r196, 8;
	setp.eq.s32 	%p7, %r220, 0;
	@%p7 bra 	$L__BB0_14;
	ld.global.u32 	%r221, [%rd6+60];
	xor.b32  	%r330, %r330, %r221;
	ld.global.u32 	%r222, [%rd6+64];
	xor.b32  	%r329, %r329, %r222;
	ld.global.u32 	%r223, [%rd6+68];
	xor.b32  	%r328, %r328, %r223;
	ld.global.u32 	%r224, [%rd6+72];
	xor.b32  	%r327, %r327, %r224;
	ld.global.u32 	%r225, [%rd6+76];
	xor.b32  	%r326, %r326, %r225;
$L__BB0_14:
	and.b32  	%r227, %r196, 16;
	setp.eq.s32 	%p8, %r227, 0;
	@%p8 bra 	$L__BB0_16;
	ld.global.u32 	%r228, [%rd6+80];
	xor.b32  	%r330, %r330, %r228;
	ld.global.u32 	%r229, [%rd6+84];
	xor.b32  	%r329, %r329, %r229;
	ld.global.u32 	%r230, [%rd6+88];
	xor.b32  	%r328, %r328, %r230;
	ld.global.u32 	%r231, [%rd6+92];
	xor.b32  	%r327, %r327, %r231;
	ld.global.u32 	%r232, [%rd6+96];
	xor.b32  	%r326, %r326, %r232;
$L__BB0_16:
	and.b32  	%r234, %r196, 32;
	setp.eq.s32 	%p9, %r234, 0;
	@%p9 bra 	$L__BB0_18;
	ld.global.u32 	%r235, [%rd6+100];
	xor.b32  	%r330, %r330, %r235;
	ld.global.u32 	%r236, [%rd6+104];
	xor.b32  	%r329, %r329, %r236;
	ld.global.u32 	%r237, [%rd6+108];
	xor.b32  	%r328, %r328, %r237;
	ld.global.u32 	%r238, [%rd6+112];
	xor.b32  	%r327, %r327, %r238;
	ld.global.u32 	%r239, [%rd6+116];
	xor.b32  	%r326, %r326, %r239;
$L__BB0_18:
	and.b32  	%r241, %r196, 64;
	setp.eq.s32 	%p10, %r241, 0;
	@%p10 bra 	$L__BB0_20;
	ld.global.u32 	%r242, [%rd6+120];
	xor.b32  	%r330, %r330, %r242;
	ld.global.u32 	%r243, [%rd6+124];
	xor.b32  	%r329, %r329, %r243;
	ld.global.u32 	%r244, [%rd6+128];
	xor.b32  	%r328, %r328, %r244;
	ld.global.u32 	%r245, [%rd6+132];
	xor.b32  	%r327, %r327, %r245;
	ld.global.u32 	%r246, [%rd6+136];
	xor.b32  	%r326, %r326, %r246;
$L__BB0_20:
	and.b32  	%r248, %r196, 128;
	setp.eq.s32 	%p11, %r248, 0;
	@%p11 bra 	$L__BB0_22;
	ld.global.u32 	%r249, [%rd6+140];
	xor.b32  	%r330, %r330, %r249;
	ld.global.u32 	%r250, [%rd6+144];
	xor.b32  	%r329, %r329, %r250;
	ld.global.u32 	%r251, [%rd6+148];
	xor.b32  	%r328, %r328, %r251;
	ld.global.u32 	%r252, [%rd6+152];
	xor.b32  	%r327, %r327, %r252;
	ld.global.u32 	%r253, [%rd6+156];
	xor.b32  	%r326, %r326, %r253;
$L__BB0_22:
	and.b32  	%r255, %r196, 256;
	setp.eq.s32 	%p12, %r255, 0;
	@%p12 bra 	$L__BB0_24;
	ld.global.u32 	%r256, [%rd6+160];
	xor.b32  	%r330, %r330, %r256;
	ld.global.u32 	%r257, [%rd6+164];
	xor.b32  	%r329, %r329, %r257;
	ld.global.u32 	%r258, [%rd6+168];
	xor.b32  	%r328, %r328, %r258;
	ld.global.u32 	%r259, [%rd6+172];
	xor.b32  	%r327, %r327, %r259;
	ld.global.u32 	%r260, [%rd6+176];
	xor.b32  	%r326, %r326, %r260;
$L__BB0_24:
	and.b32  	%r262, %r196, 512;
	setp.eq.s32 	%p13, %r262, 0;
	@%p13 bra 	$L__BB0_26;
	ld.global.u32 	%r263, [%rd6+180];
	xor.b32  	%r330, %r330, %r263;
	ld.global.u32 	%r264, [%rd6+184];
	xor.b32  	%r329, %r329, %r264;
	ld.global.u32 	%r265, [%rd6+188];
	xor.b32  	%r328, %r328, %r265;
	ld.global.u32 	%r266, [%rd6+192];
	xor.b32  	%r327, %r327, %r266;
	ld.global.u32 	%r267, [%rd6+196];
	xor.b32  	%r326, %r326, %r267;
$L__BB0_26:
	and.b32  	%r269, %r196, 1024;
	setp.eq.s32 	%p14, %r269, 0;
	@%p14 bra 	$L__BB0_28;
	ld.global.u32 	%r270, [%rd6+200];
	xor.b32  	%r330, %r330, %r270;
	ld.global.u32 	%r271, [%rd6+204];
	xor.b32  	%r329, %r329, %r271;
	ld.global.u32 	%r272, [%rd6+208];
	xor.b32  	%r328, %r328, %r272;
	ld.global.u32 	%r273, [%rd6+212];
	xor.b32  	%r327, %r327, %r273;
	ld.global.u32 	%r274, [%rd6+216];
	xor.b32  	%r326, %r326, %r274;
$L__BB0_28:
	and.b32  	%r276, %r196, 2048;
	setp.eq.s32 	%p15, %r276, 0;
	@%p15 bra 	$L__BB0_30;
	ld.global.u32 	%r277, [%rd6+220];
	xor.b32  	%r330, %r330, %r277;
	ld.global.u32 	%r278, [%rd6+224];
	xor.b32  	%r329, %r329, %r278;
	ld.global.u32 	%r279, [%rd6+228];
	xor.b32  	%r328, %r328, %r279;
	ld.global.u32 	%r280, [%rd6+232];
	xor.b32  	%r327, %r327, %r280;
	ld.global.u32 	%r281, [%rd6+236];
	xor.b32  	%r326, %r326, %r281;
$L__BB0_30:
	and.b32  	%r283, %r196, 4096;
	setp.eq.s32 	%p16, %r283, 0;
	@%p16 bra 	$L__BB0_32;
	ld.global.u32 	%r284, [%rd6+240];
	xor.b32  	%r330, %r330, %r284;
	ld.global.u32 	%r285, [%rd6+244];
	xor.b32  	%r329, %r329, %r285;
	ld.global.u32 	%r286, [%rd6+248];
	xor.b32  	%r328, %r328, %r286;
	ld.global.u32 	%r287, [%rd6+252];
	xor.b32  	%r327, %r327, %r287;
	ld.global.u32 	%r288, [%rd6+256];
	xor.b32  	%r326, %r326, %r288;
$L__BB0_32:
	and.b32  	%r290, %r196, 8192;
	setp.eq.s32 	%p17, %r290, 0;
	@%p17 bra 	$L__BB0_34;
	ld.global.u32 	%r291, [%rd6+260];
	xor.b32  	%r330, %r330, %r291;
	ld.global.u32 	%r292, [%rd6+264];
	xor.b32  	%r329, %r329, %r292;
	ld.global.u32 	%r293, [%rd6+268];
	xor.b32  	%r328, %r328, %r293;
	ld.global.u32 	%r294, [%rd6+272];
	xor.b32  	%r327, %r327, %r294;
	ld.global.u32 	%r295, [%rd6+276];
	xor.b32  	%r326, %r326, %r295;
$L__BB0_34:
	and.b32  	%r297, %r196, 16384;
	setp.eq.s32 	%p18, %r297, 0;
	@%p18 bra 	$L__BB0_36;
	ld.global.u32 	%r298, [%rd6+280];
	xor.b32  	%r330, %r330, %r298;
	ld.global.u32 	%r299, [%rd6+284];
	xor.b32  	%r329, %r329, %r299;
	ld.global.u32 	%r300, [%rd6+288];
	xor.b32  	%r328, %r328, %r300;
	ld.global.u32 	%r301, [%rd6+292];
	xor.b32  	%r327, %r327, %r301;
	ld.global.u32 	%r302, [%rd6+296];
	xor.b32  	%r326, %r326, %r302;
$L__BB0_36:
	and.b32  	%r304, %r196, 32768;
	setp.eq.s32 	%p19, %r304, 0;
	@%p19 bra 	$L__BB0_38;
	ld.global.u32 	%r305, [%rd6+300];
	xor.b32  	%r330, %r330, %r305;
	ld.global.u32 	%r306, [%rd6+304];
	xor.b32  	%r329, %r329, %r306;
	ld.global.u32 	%r307, [%rd6+308];
	xor.b32  	%r328, %r328, %r307;
	ld.global.u32 	%r308, [%rd6+312];
	xor.b32  	%r327, %r327, %r308;
	ld.global.u32 	%r309, [%rd6+316];
	xor.b32  	%r326, %r326, %r309;
$L__BB0_38:
	add.s32 	%r325, %r325, 16;
	setp.ne.s32 	%p20, %r325, 32;
	@%p20 bra 	$L__BB0_6;
	mad.lo.s32 	%r310, %r319, -31, %r11;
	add.s32 	%r319, %r310, 1;
	setp.ne.s32 	%p21, %r319, 5;
	@%p21 bra 	$L__BB0_5;
	st.global.u32 	[%rd2+4], %r330;
	st.global.u32 	[%rd2+8], %r329;
	st.global.u32 	[%rd2+12], %r328;
	st.global.u32 	[%rd2+16], %r327;
	st.global.u32 	[%rd2+20], %r326;
	add.s32 	%r313, %r313, 1;
	setp.lt.u32 	%p22, %r313, %r2;
	@%p22 bra 	$L__BB0_4;
$L__BB0_41:
	shr.u64 	%rd7, %rd17, 2;
	add.s32 	%r312, %r312, 1;
	setp.gt.u64 	%p23, %rd17, 3;
	mov.u64 	%rd17, %rd7;
	@%p23 bra 	$L__BB0_2;
$L__BB0_42:
	mov.b32 	%r311, 0;
	st.global.v2.u32 	[%rd2+24], {%r311, %r311};
	st.global.u32 	[%rd2+32], %r311;
	mov.b64 	%rd16, 0;
	st.global.u64 	[%rd2+40], %rd16;
	ret;

}
	// .globl	_Z9bogo_sortPiiPViP17curandStateXORWOW
.visible .entry _Z9bogo_sortPiiPViP17curandStateXORWOW(
	.param .u64 .ptr .align 1 _Z9bogo_sortPiiPViP17curandStateXORWOW_param_0,
	.param .u32 _Z9bogo_sortPiiPViP17curandStateXORWOW_param_1,
	.param .u64 .ptr .align 1 _Z9bogo_sortPiiPViP17curandStateXORWOW_param_2,
	.param .u64 .ptr .align 1 _Z9bogo_sortPiiPViP17curandStateXORWOW_param_3
)
{
	.reg .pred 	%p<7>;
	.reg .b32 	%r<52>;
	.reg .b32 	%f<5>;
	.reg .b64 	%rd<17>;
	.reg .b64 	%fd<5>;

	ld.param.u64 	%rd6, [_Z9bogo_sortPiiPViP17curandStateXORWOW_param_0];
	ld.param.u32 	%r20, [_Z9bogo_sortPiiPViP17curandStateXORWOW_param_1];
	ld.param.u64 	%rd7, [_Z9bogo_sortPiiPViP17curandStateXORWOW_param_2];
	ld.param.u64 	%rd5, [_Z9bogo_sortPiiPViP17curandStateXORWOW_param_3];
	cvta.to.global.u64 	%rd1, %rd6;
	cvta.to.global.u64 	%rd2, %rd7;
	mov.u32 	%r21, %tid.x;
	mov.u32 	%r22, %ntid.x;
	mov.u32 	%r23, %ctaid.x;
	mad.lo.s32 	%r1, %r22, %r23, %r21;
	setp.ge.s32 	%p1, %r1, %r20;
	@%p1 bra 	$L__BB1_9;
	ld.volatile.global.u32 	%r24, [%rd2];
	setp.ne.s32 	%p2, %r24, 0;
	@%p2 bra 	$L__BB1_9;
	rem.s32 	%r25, %r20, %r1;
	cvta.to.global.u64 	%rd8, %rd5;
	mul.wide.s32 	%rd9, %r1, 48;
	add.s64 	%rd3, %rd8, %rd9;
	add.s32 	%r26, %r25, -1;
	cvt.rn.f64.u32 	%fd2, %r26;
	add.f64 	%fd1, %fd2, 0d3FEFFFFDE7210BE9;
	mul.wide.s32 	%rd10, %r1, 4;
	add.s64 	%rd4, %rd1, %rd10;
$L__BB1_3:
	ld.global.v2.u32 	{%r44, %r49}, [%rd3];
	ld.global.v2.u32 	{%r48, %r47}, [%rd3+8];
	ld.global.v2.u32 	{%r46, %r45}, [%rd3+16];
$L__BB1_4:
	mov.u32 	%r12, %r48;
	mov.u32 	%r48, %r47;
	mov.u32 	%r47, %r46;
	mov.u32 	%r46, %r45;
	shr.u32 	%r27, %r49, 2;
	xor.b32  	%r28, %r27, %r49;
	shl.b32 	%r29, %r46, 4;
	shl.b32 	%r30, %r28, 1;
	xor.b32  	%r31, %r30, %r29;
	xor.b32  	%r32, %r31, %r28;
	xor.b32  	%r45, %r32, %r46;
	add.s32 	%r44, %r44, 362437;
	add.s32 	%r33, %r45, %r44;
	cvt.rn.f32.u32 	%f1, %r33;
	fma.rn.f32 	%f2, %f1, 0f2F800000, 0f2F000000;
	cvt.f64.f32 	%fd3, %f2;
	mul.f64 	%fd4, %fd1, %fd3;
	cvt.rn.f32.f64 	%f3, %fd4;
	cvt.rzi.f32.f32 	%f4, %f3;
	cvt.rzi.s32.f32 	%r16, %f4;
	setp.eq.s32 	%p3, %r16, %r1;
	mov.u32 	%r49, %r12;
	@%p3 bra 	$L__BB1_4;
	st.global.v2.u32 	[%rd3+8], {%r48, %r47};
	st.global.v2.u32 	[%rd3+16], {%r46, %r45};
	st.global.v2.u32 	[%rd3], {%r44, %r12};
	ld.global.u32 	%r34, [%rd4];
	mul.wide.s32 	%rd11, %r16, 4;
	add.s64 	%rd12, %rd1, %rd11;
	ld.global.u32 	%r35, [%rd12];
	atom.global.exch.b32 	%r36, [%rd4], %r35;
	atom.global.exch.b32 	%r37, [%rd12], %r34;
	membar.gl;
	mov.u32 	%r50, %r20;
$L__BB1_6:
	setp.lt.s32 	%p4, %r50, 2;
	mov.b32 	%r51, 1;
	@%p4 bra 	$L__BB1_8;
	add.s32 	%r18, %r50, -1;
	mul.wide.u32 	%rd13, %r18, 4;
	add.s64 	%rd14, %rd1, %rd13;
	ld.global.u32 	%r40, [%rd14];
	add.s32 	%r41, %r50, -2;
	mul.wide.u32 	%rd15, %r41, 4;
	add.s64 	%rd16, %rd1, %rd15;
	ld.global.u32 	%r42, [%rd16];
	setp.ge.s32 	%p5, %r40, %r42;
	mov.b32 	%r51, 0;
	mov.u32 	%r50, %r18;
	@%p5 bra 	$L__BB1_6;
$L__BB1_8:
	st.volatile.global.u32 	[%rd2], %r51;
	ld.volatile.global.u32 	%r43, [%rd2];
	setp.eq.s32 	%p6, %r43, 0;
	@%p6 bra 	$L__BB1_3;
$L__BB1_9:
	ret;

}


// ===== COMPILED SASS (sm_100) =====

	.target	sm_100

	.elftype	@"ET_EXEC"


//--------------------- .note.nv.tkinfo           --------------------------
	.section	.note.nv.tkinfo,"",@"SHT_NOTE"
	.sectionflags	@"SHF_NOTE_NV_TKINFO"
	.tkinfo
        /*0018*/ 	.word	0x00000002
        /*0030*/ 	.string	""
        /*0030*/ 	.string	"ptxas"
        /*0030*/ 	.string	"Cuda compilation tools, release 13.0, V13.0.88"
        /*0030*/ 	.string	"Build cuda_13.0.r13.0/compiler.36424714_0"
        /*0030*/ 	.string	"-arch sm_100 -m 64 "



//--------------------- .note.nv.cuinfo           --------------------------
	.section	.note.nv.cuinfo,"",@"SHT_NOTE"
	.sectionflags	@"SHF_NOTE_NV_CUINFO"
        /*0018*/ 	.short	0x0002
        /*001a*/ 	.short	0x0064
        /*001c*/ 	.short	0x0082
	.zero		2


//--------------------- .nv.info                  --------------------------
	.section	.nv.info,"",@"SHT_CUDA_INFO"
	.align	4


	//----- nvinfo : EIATTR_REGCOUNT
	.align		4
        /*0000*/ 	.byte	0x04, 0x2f
        /*0002*/ 	.short	(.L_10 - .L_9)
	.align		4
.L_9:
        /*0004*/ 	.word	index@(_Z12setup_kernelP17curandStateXORWOW)
        /*0008*/ 	.word	0x0000001f


	//----- nvinfo : EIATTR_FRAME_SIZE
	.align		4
.L_10:
        /*000c*/ 	.byte	0x04, 0x11
        /*000e*/ 	.short	(.L_12 - .L_11)
	.align		4
.L_11:
        /*0010*/ 	.word	index@(_Z12setup_kernelP17curandStateXORWOW)
        /*0014*/ 	.word	0x00000000


	//----- nvinfo : EIATTR_REGCOUNT
	.align		4
.L_12:
        /*0018*/ 	.byte	0x04, 0x2f
        /*001a*/ 	.short	(.L_14 - .L_13)
	.align		4
.L_13:
        /*001c*/ 	.word	index@(_Z9bogo_sortPiiPViP17curandStateXORWOW)
        /*0020*/ 	.word	0x00000018


	//----- nvinfo : EIATTR_FRAME_SIZE
	.align		4
.L_14:
        /*0024*/ 	.byte	0x04, 0x11
        /*0026*/ 	.short	(.L_16 - .L_15)
	.align		4
.L_15:
        /*0028*/ 	.word	index@(_Z9bogo_sortPiiPViP17curandStateXORWOW)
        /*002c*/ 	.word	0x00000000


	//----- nvinfo : EIATTR_MIN_STACK_SIZE
	.align		4
.L_16:
        /*0030*/ 	.byte	0x04, 0x12
        /*0032*/ 	.short	(.L_18 - .L_17)
	.align		4
.L_17:
        /*0034*/ 	.word	index@(_Z9bogo_sortPiiPViP17curandStateXORWOW)
        /*0038*/ 	.word	0x00000000


	//----- nvinfo : EIATTR_MIN_STACK_SIZE
	.align		4
.L_18:
        /*003c*/ 	.byte	0x04, 0x12
        /*003e*/ 	.short	(.L_20 - .L_19)
	.align		4
.L_19:
        /*0040*/ 	.word	index@(_Z12setup_kernelP17curandStateXORWOW)
        /*0044*/ 	.word	0x00000000
.L_20:


//--------------------- .nv.compat                --------------------------
	.section	.nv.compat,"",@"SHT_CUDA_COMPAT_INFO"
	.align	4
        /*0000*/ 	.byte	0x02, 0x09, 0x00, 0x00, 0x02, 0x02, 0x01, 0x00, 0x02, 0x05, 0x05, 0x00, 0x03, 0x07, 0x01, 0x01
        /*0010*/ 	.byte	0x02, 0x03, 0x00, 0x00, 0x02, 0x06, 0x01, 0x00, 0x04, 0x0b, 0x08, 0x00, 0x01, 0x00, 0x00, 0x00
        /*0020*/ 	.byte	0x00, 0x00, 0x00, 0x00


//--------------------- .nv.info._Z9bogo_sortPiiPViP17curandStateXORWOW --------------------------
	.section	.nv.info._Z9bogo_sortPiiPViP17curandStateXORWOW,"",@"SHT_CUDA_INFO"
	.sectionflags	@""
	.align	4


	//----- nvinfo : EIATTR_CUDA_API_VERSION
	.align		4
        /*0000*/ 	.byte	0x04, 0x37
        /*0002*/ 	.short	(.L_22 - .L_21)
.L_21:
        /*0004*/ 	.word	0x00000082


	//----- nvinfo : EIATTR_KPARAM_INFO
	.align		4
.L_22:
        /*0008*/ 	.byte	0x04, 0x17
        /*000a*/ 	.short	(.L_24 - .L_23)
.L_23:
        /*000c*/ 	.word	0x00000000
        /*0010*/ 	.short	0x0003
        /*0012*/ 	.short	0x0018
        /*0014*/ 	.byte	0x00, 0xf5, 0x21, 0x00


	//----- nvinfo : EIATTR_KPARAM_INFO
	.align		4
.L_24:
        /*0018*/ 	.byte	0x04, 0x17
        /*001a*/ 	.short	(.L_26 - .L_25)
.L_25:
        /*001c*/ 	.word	0x00000000
        /*0020*/ 	.short	0x0002
        /*0022*/ 	.short	0x0010
        /*0024*/ 	.byte	0x00, 0xf5, 0x21, 0x00


	//----- nvinfo : EIATTR_KPARAM_INFO
	.align		4
.L_26:
        /*0028*/ 	.byte	0x04, 0x17
        /*002a*/ 	.short	(.L_28 - .L_27)
.L_27:
        /*002c*/ 	.word	0x00000000
        /*0030*/ 	.short	0x0001
        /*0032*/ 	.short	0x0008
        /*0034*/ 	.byte	0x00, 0xf0, 0x11, 0x00


	//----- nvinfo : EIATTR_KPARAM_INFO
	.align		4
.L_28:
        /*0038*/ 	.byte	0x04, 0x17
        /*003a*/ 	.short	(.L_30 - .L_29)
.L_29:
        /*003c*/ 	.word	0x00000000
        /*0040*/ 	.short	0x0000
        /*0042*/ 	.short	0x0000
        /*0044*/ 	.byte	0x00, 0xf5, 0x21, 0x00


	//----- nvinfo : EIATTR_SPARSE_MMA_MASK
	.align		4
.L_30:
        /*0048*/ 	.byte	0x03, 0x50
        /*004a*/ 	.short	0x0000


	//----- nvinfo : EIATTR_MAXREG_COUNT
	.align		4
        /*004c*/ 	.byte	0x03, 0x1b
        /*004e*/ 	.short	0x00ff


	//----- nvinfo : EIATTR_MERCURY_ISA_VERSION
	.align		4
        /*0050*/ 	.byte	0x03, 0x5f
        /*0052*/ 	.short	0x0101


	//----- nvinfo : EIATTR_VRC_CTA_INIT_COUNT
	.align		4
        /*0054*/ 	.byte	0x02, 0x4a
	.zero		1
	.zero		1


	//----- nvinfo : EIATTR_EXIT_INSTR_OFFSETS
	.align		4
        /*0058*/ 	.byte	0x04, 0x1c
        /*005a*/ 	.short	(.L_32 - .L_31)


	//   ....[0]....
.L_31:
        /*005c*/ 	.word	0x00000070


	//   ....[1]....
        /*0060*/ 	.word	0x000000c0


	//   ....[2]....
        /*0064*/ 	.word	0x000006b0


	//----- nvinfo : EIATTR_CRS_STACK_SIZE
	.align		4
.L_32:
        /*0068*/ 	.byte	0x04, 0x1e
        /*006a*/ 	.short	(.L_34 - .L_33)
.L_33:
        /*006c*/ 	.word	0x00000000


	//----- nvinfo : EIATTR_CBANK_PARAM_SIZE
	.align		4
.L_34:
        /*0070*/ 	.byte	0x03, 0x19
        /*0072*/ 	.short	0x0020


	//----- nvinfo : EIATTR_PARAM_CBANK
	.align		4
        /*0074*/ 	.byte	0x04, 0x0a
        /*0076*/ 	.short	(.L_36 - .L_35)
	.align		4
.L_35:
        /*0078*/ 	.word	index@(.nv.constant0._Z9bogo_sortPiiPViP17curandStateXORWOW)
        /*007c*/ 	.short	0x0380
        /*007e*/ 	.short	0x0020


	//----- nvinfo : EIATTR_SW_WAR
	.align		4
.L_36:
        /*0080*/ 	.byte	0x04, 0x36
        /*0082*/ 	.short	(.L_38 - .L_37)
.L_37:
        /*0084*/ 	.word	0x00000008
.L_38:


//--------------------- .nv.info._Z12setup_kernelP17curandStateXORWOW --------------------------
	.section	.nv.info._Z12setup_kernelP17curandStateXORWOW,"",@"SHT_CUDA_INFO"
	.sectionflags	@""
	.align	4


	//----- nvinfo : EIATTR_CUDA_API_VERSION
	.align		4
        /*0000*/ 	.byte	0x04, 0x37
        /*0002*/ 	.short	(.L_40 - .L_39)
.L_39:
        /*0004*/ 	.word	0x00000082


	//----- nvinfo : EIATTR_KPARAM_INFO
	.align		4
.L_40:
        /*0008*/ 	.byte	0x04, 0x17
        /*000a*/ 	.short	(.L_42 - .L_41)
.L_41:
        /*000c*/ 	.word	0x00000000
        /*0010*/ 	.short	0x0000
        /*0012*/ 	.short	0x0000
        /*0014*/ 	.byte	0x00, 0xf5, 0x21, 0x00


	//----- nvinfo : EIATTR_SPARSE_MMA_MASK
	.align		4
.L_42:
        /*0018*/ 	.byte	0x03, 0x50
        /*001a*/ 	.short	0x0000


	//----- nvinfo : EIATTR_MAXREG_COUNT
	.align		4
        /*001c*/ 	.byte	0x03, 0x1b
        /*001e*/ 	.short	0x00ff


	//----- nvinfo : EIATTR_MERCURY_ISA_VERSION
	.align		4
        /*0020*/ 	.byte	0x03, 0x5f
        /*0022*/ 	.short	0x0101


	//----- nvinfo : EIATTR_VRC_CTA_INIT_COUNT
	.align		4
        /*0024*/ 	.byte	0x02, 0x4a
	.zero		1
	.zero		1


	//----- nvinfo : EIATTR_EXIT_INSTR_OFFSETS
	.align		4
        /*0028*/ 	.byte	0x04, 0x1c
        /*002a*/ 	.short	(.L_44 - .L_43)


	//   ....[0]....
.L_43:
        /*002c*/ 	.word	0x00000e80


	//----- nvinfo : EIATTR_CRS_STACK_SIZE
	.align		4
.L_44:
        /*0030*/ 	.byte	0x04, 0x1e
        /*0032*/ 	.short	(.L_46 - .L_45)
.L_45:
        /*0034*/ 	.word	0x00000000


	//----- nvinfo : EIATTR_CBANK_PARAM_SIZE
	.align		4
.L_46:
        /*0038*/ 	.byte	0x03, 0x19
        /*003a*/ 	.short	0x0008


	//----- nvinfo : EIATTR_PARAM_CBANK
	.align		4
        /*003c*/ 	.byte	0x04, 0x0a
        /*003e*/ 	.short	(.L_48 - .L_47)
	.align		4
.L_47:
        /*0040*/ 	.word	index@(.nv.constant0._Z12setup_kernelP17curandStateXORWOW)
        /*0044*/ 	.short	0x0380
        /*0046*/ 	.short	0x0008


	//----- nvinfo : EIATTR_SW_WAR
	.align		4
.L_48:
        /*0048*/ 	.byte	0x04, 0x36
        /*004a*/ 	.short	(.L_50 - .L_49)
.L_49:
        /*004c*/ 	.word	0x00000008
.L_50:


//--------------------- .nv.callgraph             --------------------------
	.section	.nv.callgraph,"",@"SHT_CUDA_CALLGRAPH"
	.align	4
	.sectionentsize	8
	.align		4
        /*0000*/ 	.word	0x00000000
	.align		4
        /*0004*/ 	.word	0xffffffff
	.align		4
        /*0008*/ 	.word	0x00000000
	.align		4
        /*000c*/ 	.word	0xfffffffe
	.align		4
        /*0010*/ 	.word	0x00000000
	.align		4
        /*0014*/ 	.word	0xfffffffd
	.align		4
        /*0018*/ 	.word	0x00000000
	.align		4
        /*001c*/ 	.word	0xfffffffc


//--------------------- .nv.constant4             --------------------------
	.section	.nv.constant4,"a",@progbits
	.align	8
	.align		8
.nv.constant4:
        /*0000*/ 	.dword	precalc_xorwow_matrix
	.align		8
        /*0008*/ 	.dword	precalc_xorwow_offset_matrix
	.align		8
        /*0010*/ 	.dword	mrg32k3aM1
	.align		8
        /*0018*/ 	.dword	mrg32k3aM2
	.align		8
        /*0020*/ 	.dword	mrg32k3aM1SubSeq
	.align		8
        /*0028*/ 	.dword	mrg32k3aM2SubSeq
	.align		8
        /*0030*/ 	.dword	mrg32k3aM1Seq
	.align		8
        /*0038*/ 	.dword	mrg32k3aM2Seq


//--------------------- .nv.constant3             --------------------------
	.section	.nv.constant3,"a",@progbits
	.align	8
.nv.constant3:
	.type		__cr_lgamma_table,@object
	.size		__cr_lgamma_table,(.L_8 - __cr_lgamma_table)
__cr_lgamma_table:
        /*0000*/ 	.byte	0x00, 0x00, 0x00, 0x00, 0x00, 0x00, 0x00, 0x00, 0x00, 0x00, 0x00, 0x00, 0x00, 0x00, 0x00, 0x00
        /*0010*/ 	.byte	0xef, 0x39, 0xfa, 0xfe, 0x42, 0x2e, 0xe6, 0x3f, 0x02, 0x20, 0x2a, 0xfa, 0x0b, 0xab, 0xfc, 0x3f
        /*0020*/ 	.byte	0xf9, 0x2c, 0x92, 0x7c, 0xa7, 0x6c, 0x09, 0x40, 0xc9, 0x79, 0x44, 0x3c, 0x64, 0x26, 0x13, 0x40
        /*0030*/ 	.byte	0xca, 0x01, 0xcf, 0x3a, 0x27, 0x51, 0x1a, 0x40, 0x30, 0xcc, 0x2d, 0xf3, 0xe1, 0x0c, 0x21, 0x40
        /*0040*/ 	.byte	0x0d, 0xb7, 0xfc, 0x82, 0x8e, 0x35, 0x25, 0x40
.L_8:


//--------------------- .text._Z9bogo_sortPiiPViP17curandStateXORWOW --------------------------
	.section	.text._Z9bogo_sortPiiPViP17curandStateXORWOW,"ax",@progbits
	.align	128
        .global         _Z9bogo_sortPiiPViP17curandStateXORWOW
        .type           _Z9bogo_sortPiiPViP17curandStateXORWOW,@function
        .size           _Z9bogo_sortPiiPViP17curandStateXORWOW,(.L_x_15 - _Z9bogo_sortPiiPViP17curandStateXORWOW)
        .other          _Z9bogo_sortPiiPViP17curandStateXORWOW,@"STO_CUDA_ENTRY STV_DEFAULT"
_Z9bogo_sortPiiPViP17curandStateXORWOW:
.text._Z9bogo_sortPiiPViP17curandStateXORWOW:
[----:B------:R-:W-:Y:S01]  /*0000*/  LDC R1, c[0x0][0x37c] ;  /* 0x0000df00ff017b82 */ /* 0x000fe20000000800 */
[----:B------:R-:W0:Y:S07]  /*0010*/  S2R R0, SR_TID.X ;  /* 0x0000000000007919 */ /* 0x000e2e0000002100 */
[----:B------:R-:W1:Y:S01]  /*0020*/  LDC R5, c[0x0][0x388] ;  /* 0x0000e200ff057b82 */ /* 0x000e620000000800 */
[----:B------:R-:W0:Y:S01]  /*0030*/  LDCU UR4, c[0x0][0x360] ;  /* 0x00006c00ff0477ac */ /* 0x000e220008000800 */
[----:B------:R-:W0:Y:S02]  /*0040*/  S2R R3, SR_CTAID.X ;  /* 0x0000000000037919 */ /* 0x000e240000002500 */
[----:B0-----:R-:W-:-:S05]  /*0050*/  IMAD R0, R3, UR4, R0 ;  /* 0x0000000403007c24 */ /* 0x001fca000f8e0200 */
[----:B-1----:R-:W-:-:S13]  /*0060*/  ISETP.GE.AND P0, PT, R0, R5, PT ;  /* 0x000000050000720c */ /* 0x002fda0003f06270 */
[----:B------:R-:W-:Y:S05]  /*0070*/  @P0 EXIT ;  /* 0x000000000000094d */ /* 0x000fea0003800000 */
[----:B------:R-:W0:Y:S01]  /*0080*/  LDC.64 R2, c[0x0][0x390] ;  /* 0x0000e400ff027b82 */ /* 0x000e220000000a00 */
[----:B------:R-:W0:Y:S02]  /*0090*/  LDCU.64 UR4, c[0x0][0x358] ;  /* 0x00006b00ff0477ac */ /* 0x000e240008000a00 */
[----:B0-----:R-:W2:Y:S02]  /*00a0*/  LDG.E.STRONG.SYS R2, desc[UR4][R2.64] ;  /* 0x0000000402027981 */ /* 0x001ea4000c1f5900 */
[----:B--2---:R-:W-:-:S13]  /*00b0*/  ISETP.NE.AND P0, PT, R2, RZ, PT ;  /* 0x000000ff0200720c */ /* 0x004fda0003f05270 */
[----:B------:R-:W-:Y:S05]  /*00c0*/  @P0 EXIT ;  /* 0x000000000000094d */ /* 0x000fea0003800000 */
[-C--:B------:R-:W-:Y:S01]  /*00d0*/  IABS R6, R0.reuse ;  /* 0x0000000000067213 */ /* 0x080fe20000000000 */
[----:B------:R-:W-:Y:S01]  /*00e0*/  UMOV UR6, 0xe7210be9 ;  /* 0xe7210be900067882 */ /* 0x000fe20000000000 */
[----:B------:R-:W-:Y:S01]  /*00f0*/  IABS R8, R0 ;  /* 0x0000000000087213 */ /* 0x000fe20000000000 */
[----:B------:R-:W-:Y:S01]  /*0100*/  UMOV UR7, 0x3feffffd ;  /* 0x3feffffd00077882 */ /* 0x000fe20000000000 */
[----:B------:R-:W0:Y:S01]  /*0110*/  I2F.RP R4, R6 ;  /* 0x0000000600047306 */ /* 0x000e220000209400 */
[----:B------:R-:W-:Y:S02]  /*0120*/  ISETP.GE.AND P2, PT, R5, RZ, PT ;  /* 0x000000ff0500720c */ /* 0x000fe40003f46270 */
[----:B------:R-:W-:-:S05]  /*0130*/  IADD3 R8, PT, PT, RZ, -R8, RZ ;  /* 0x80000008ff087210 */ /* 0x000fca0007ffe0ff */
[----:B0-----:R-:W0:Y:S02]  /*0140*/  MUFU.RCP R4, R4 ;  /* 0x0000000400047308 */ /* 0x001e240000001000 */
[----:B0-----:R-:W-:Y:S01]  /*0150*/  VIADD R2, R4, 0xffffffe ;  /* 0x0ffffffe04027836 */ /* 0x001fe20000000000 */
[----:B------:R-:W-:-:S05]  /*0160*/  IABS R4, R5 ;  /* 0x0000000500047213 */ /* 0x000fca0000000000 */
[----:B------:R0:W1:Y:S02]  /*0170*/  F2I.FTZ.U32.TRUNC.NTZ R3, R2 ;  /* 0x0000000200037305 */ /* 0x000064000021f000 */
[----:B0-----:R-:W-:Y:S02]  /*0180*/  IMAD.MOV.U32 R2, RZ, RZ, RZ ;  /* 0x000000ffff027224 */ /* 0x001fe400078e00ff */
[----:B-1----:R-:W-:-:S04]  /*0190*/  IMAD.MOV R7, RZ, RZ, -R3 ;  /* 0x000000ffff077224 */ /* 0x002fc800078e0a03 */
[----:B------:R-:W-:-:S04]  /*01a0*/  IMAD R7, R7, R6, RZ ;  /* 0x0000000607077224 */ /* 0x000fc800078e02ff */
[----:B------:R-:W-:-:S04]  /*01b0*/  IMAD.HI.U32 R3, R3, R7, R2 ;  /* 0x0000000703037227 */ /* 0x000fc800078e0002 */
[----:B------:R-:W-:Y:S02]  /*01c0*/  IMAD.MOV.U32 R7, RZ, RZ, R8 ;  /* 0x000000ffff077224 */ /* 0x000fe400078e0008 */
[----:B------:R-:W-:-:S04]  /*01d0*/  IMAD.HI.U32 R3, R3, R4, RZ ;  /* 0x0000000403037227 */ /* 0x000fc800078e00ff */
[----:B------:R-:W-:Y:S02]  /*01e0*/  IMAD R3, R3, R7, R4 ;  /* 0x0000000703037224 */ /* 0x000fe400078e0204 */
[----:B------:R-:W0:Y:S03]  /*01f0*/  LDC.64 R4, c[0x0][0x398] ;  /* 0x0000e600ff047b82 */ /* 0x000e260000000a00 */
[----:B------:R-:W-:-:S13]  /*0200*/  ISETP.GT.U32.AND P0, PT, R6, R3, PT ;  /* 0x000000030600720c */ /* 0x000fda0003f04070 */
[----:B------:R-:W-:Y:S02]  /*0210*/  @!P0 IADD3 R3, PT, PT, R3, -R6, RZ ;  /* 0x8000000603038210 */ /* 0x000fe40007ffe0ff */
[----:B------:R-:W-:Y:S02]  /*0220*/  ISETP.NE.AND P0, PT, R0, RZ, PT ;  /* 0x000000ff0000720c */ /* 0x000fe40003f05270 */
[----:B------:R-:W-:Y:S01]  /*0230*/  ISETP.GT.U32.AND P1, PT, R6, R3, PT ;  /* 0x000000030600720c */ /* 0x000fe20003f24070 */
[----:B0-----:R-:W-:-:S12]  /*0240*/  IMAD.WIDE R4, R0, 0x30, R4 ;  /* 0x0000003000047825 */ /* 0x001fd800078e0204 */
[----:B------:R-:W-:Y:S02]  /*0250*/  @!P1 IMAD.IADD R3, R3, 0x1, -R6 ;  /* 0x0000000103039824 */ /* 0x000fe400078e0a06 */
[----:B------:R-:W0:Y:S02]  /*0260*/  LDC.64 R6, c[0x0][0x380] ;  /* 0x0000e000ff067b82 */ /* 0x000e240000000a00 */
[----:B------:R-:W-:Y:S01]  /*0270*/  @!P2 IMAD.MOV R3, RZ, RZ, -R3 ;  /* 0x000000ffff03a224 */ /* 0x000fe200078e0a03 */
[----:B------:R-:W-:-:S04]  /*0280*/  @!P0 LOP3.LUT R3, RZ, R0, RZ, 0x33, !PT ;  /* 0x00000000ff038212 */ /* 0x000fc800078e33ff */
[----:B------:R-:W-:-:S04]  /*0290*/  IADD3 R8, PT, PT, R3, -0x1, RZ ;  /* 0xffffffff03087810 */ /* 0x000fc80007ffe0ff */
[----:B------:R-:W1:Y:S01]  /*02a0*/  I2F.F64.U32 R2, R8 ;  /* 0x0000000800027312 */ /* 0x000e620000201800 */
[----:B0-----:R-:W-:Y:S01]  /*02b0*/  IMAD.WIDE R6, R0, 0x4, R6 ;  /* 0x0000000400067825 */ /* 0x001fe200078e0206 */
[----:B-1----:R-:W-:-:S11]  /*02c0*/  DADD R2, R2, UR6 ;  /* 0x0000000602027e29 */ /* 0x002fd60008000000 */
.L_x_4:
[----:B-----5:R0:W5:Y:S04]  /*02d0*/  LDG.E.64 R12, desc[UR4][R4.64] ;  /* 0x00000004040c7981 */ /* 0x020168000c1e1b00 */
[----:B------:R0:W5:Y:S04]  /*02e0*/  LDG.E.64 R10, desc[UR4][R4.64+0x8] ;  /* 0x00000804040a7981 */ /* 0x000168000c1e1b00 */
[----:B------:R0:W5:Y:S01]  /*02f0*/  LDG.E.64 R8, desc[UR4][R4.64+0x10] ;  /* 0x0000100404087981 */ /* 0x000162000c1e1b00 */
[----:B------:R-:W-:Y:S01]  /*0300*/  BSSY.RECONVERGENT B0, `(.L_x_0) ;  /* 0x0000018000007945 */ /* 0x000fe20003800200 */
[----:B------:R-:W-:-:S07]  /*0310*/  IMAD.MOV.U32 R14, RZ, RZ, 0x2f800000 ;  /* 0x2f800000ff0e7424 */ /* 0x000fce00078e00ff */
.L_x_1:
[----:B-----5:R-:W-:Y:S01]  /*0320*/  SHF.R.U32.HI R16, RZ, 0x2, R13 ;  /* 0x00000002ff107819 */ /* 0x020fe2000001160d */
[----:B------:R-:W-:Y:S01]  /*0330*/  VIADD R12, R12, 0x587c5 ;  /* 0x000587c50c0c7836 */ /* 0x000fe20000000000 */
[----:B------:R-:W-:Y:S01]  /*0340*/  MOV R21, R10 ;  /* 0x0000000a00157202 */ /* 0x000fe20000000f00 */
[----:B------:R-:W-:Y:S01]  /*0350*/  IMAD.MOV.U32 R10, RZ, RZ, R11 ;  /* 0x000000ffff0a7224 */ /* 0x000fe200078e000b */
[----:B------:R-:W-:Y:S01]  /*0360*/  LOP3.LUT R16, R16, R13, RZ, 0x3c, !PT ;  /* 0x0000000d10107212 */ /* 0x000fe200078e3cff */
[----:B------:R-:W-:Y:S02]  /*0370*/  IMAD.SHL.U32 R13, R9, 0x10, RZ ;  /* 0x00000010090d7824 */ /* 0x000fe400078e00ff */
[----:B------:R-:W-:Y:S01]  /*0380*/  IMAD.MOV.U32 R11, RZ, RZ, R8 ;  /* 0x000000ffff0b7224 */ /* 0x000fe200078e0008 */
[----:B------:R-:W-:Y:S01]  /*0390*/  SHF.L.U32 R15, R16, 0x1, RZ ;  /* 0x00000001100f7819 */ /* 0x000fe200000006ff */
[----:B------:R-:W-:-:S03]  /*03a0*/  IMAD.MOV.U32 R8, RZ, RZ, R9 ;  /* 0x000000ffff087224 */ /* 0x000fc600078e0009 */
[----:B------:R-:W-:-:S04]  /*03b0*/  LOP3.LUT R16, R16, R15, R13, 0x96, !PT ;  /* 0x0000000f10107212 */ /* 0x000fc800078e960d */
[----:B------:R-:W-:-:S04]  /*03c0*/  LOP3.LUT R15, R16, R9, RZ, 0x3c, !PT ;  /* 0x00000009100f7212 */ /* 0x000fc800078e3cff */
[----:B------:R-:W-:Y:S01]  /*03d0*/  MOV R9, R15 ;  /* 0x0000000f00097202 */ /* 0x000fe20000000f00 */
[----:B------:R-:W-:-:S05]  /*03e0*/  IMAD.IADD R13, R15, 0x1, R12 ;  /* 0x000000010f0d7824 */ /* 0x000fca00078e020c */
[----:B------:R-:W-:-:S05]  /*03f0*/  I2FP.F32.U32 R13, R13 ;  /* 0x0000000d000d7245 */ /* 0x000fca0000201000 */
[----:B------:R-:W-:Y:S01]  /*0400*/  FFMA R18, R13, R14, 1.1641532182693481445e-10 ;  /* 0x2f0000000d127423 */ /* 0x000fe2000000000e */
[----:B------:R-:W-:-:S03]  /*0410*/  MOV R13, R21 ;  /* 0x00000015000d7202 */ /* 0x000fc60000000f00 */
[----:B------:R-:W1:Y:S02]  /*0420*/  F2F.F64.F32 R16, R18 ;  /* 0x0000001200107310 */ /* 0x000e640000201800 */
[----:B-1----:R-:W-:-:S10]  /*0430*/  DMUL R16, R2, R16 ;  /* 0x0000001002107228 */ /* 0x002fd40000000000 */
[----:B------:R-:W1:Y:S08]  /*0440*/  F2F.F32.F64 R16, R16 ;  /* 0x0000001000107310 */ /* 0x000e700000301000 */
[----:B-1----:R-:W1:Y:S02]  /*0450*/  F2I.TRUNC.NTZ R19, R16 ;  /* 0x0000001000137305 */ /* 0x002e64000020f100 */
[----:B-1----:R-:W-:-:S13]  /*0460*/  ISETP.NE.AND P0, PT, R19, R0, PT ;  /* 0x000000001300720c */ /* 0x002fda0003f05270 */
[----:B------:R-:W-:Y:S05]  /*0470*/  @!P0 BRA `(.L_x_1) ;  /* 0xfffffffc00a88947 */ /* 0x000fea000383ffff */
[----:B------:R-:W-:Y:S05]  /*0480*/  BSYNC.RECONVERGENT B0 ;  /* 0x0000000000007941 */ /* 0x000fea0003800200 */
.L_x_0:
[----:B------:R-:W1:Y:S01]  /*0490*/  LDC.64 R14, c[0x0][0x380] ;  /* 0x0000e000ff0e7b82 */ /* 0x000e620000000a00 */
[----:B------:R-:W-:Y:S01]  /*04a0*/  IMAD.MOV.U32 R20, RZ, RZ, R12 ;  /* 0x000000ffff147224 */ /* 0x000fe200078e000c */
[----:B------:R2:W-:Y:S04]  /*04b0*/  STG.E.64 desc[UR4][R4.64+0x8], R10 ;  /* 0x0000080a04007986 */ /* 0x0005e8000c101b04 */
[----:B------:R2:W-:Y:S04]  /*04c0*/  STG.E.64 desc[UR4][R4.64+0x10], R8 ;  /* 0x0000100804007986 */ /* 0x0005e8000c101b04 */
[----:B------:R2:W-:Y:S04]  /*04d0*/  STG.E.64 desc[UR4][R4.64], R20 ;  /* 0x0000001404007986 */ /* 0x0005e8000c101b04 */
[----:B------:R-:W3:Y:S01]  /*04e0*/  LDG.E R17, desc[UR4][R6.64] ;  /* 0x0000000406117981 */ /* 0x000ee2000c1e1900 */
[----:B-1----:R-:W-:-:S02]  /*04f0*/  IMAD.WIDE R12, R19, 0x4, R14 ;  /* 0x00000004130c7825 */ /* 0x002fc400078e020e */
[----:B------:R-:W1:Y:S03]  /*0500*/  LDC.64 R14, c[0x0][0x380] ;  /* 0x0000e000ff0e7b82 */ /* 0x000e660000000a00 */
[----:B------:R-:W4:Y:S01]  /*0510*/  LDG.E R19, desc[UR4][R12.64] ;  /* 0x000000040c137981 */ /* 0x000f22000c1e1900 */
[----:B------:R-:W0:Y:S03]  /*0520*/  LDCU UR6, c[0x0][0x388] ;  /* 0x00007100ff0677ac */ /* 0x000e260008000800 */
[----:B----4-:R-:W5:Y:S04]  /*0530*/  ATOMG.E.EXCH.STRONG.GPU PT, RZ, desc[UR4][R6.64], R19 ;  /* 0x8000001306ff79a8 */ /* 0x010f68000c1ef104 */
[----:B---3--:R0:W5:Y:S01]  /*0540*/  ATOMG.E.EXCH.STRONG.GPU PT, RZ, desc[UR4][R12.64], R17 ;  /* 0x800000110cff79a8 */ /* 0x008162000c1ef104 */
[----:B------:R-:W-:Y:S06]  /*0550*/  MEMBAR.SC.GPU ;  /* 0x0000000000007992 */ /* 0x000fec0000002000 */
[----:B------:R-:W-:-:S00]  /*0560*/  ERRBAR ;  /* 0x00000000000079ab */ /* 0x000fc00000000000 */
[----:B------:R-:W-:Y:S06]  /*0570*/  CGAERRBAR ;  /* 0x00000000000075ab */ /* 0x000fec0000000000 */
[----:B------:R-:W-:Y:S01]  /*0580*/  CCTL.IVALL ;  /* 0x00000000ff00798f */ /* 0x000fe20002000000 */
[----:B012---:R-:W-:-:S07]  /*0590*/  MOV R12, UR6 ;  /* 0x00000006000c7c02 */ /* 0x007fce0008000f00 */
.L_x_3:
[----:B------:R-:W-:Y:S01]  /*05a0*/  ISETP.GE.AND P0, PT, R12, 0x2, PT ;  /* 0x000000020c00780c */ /* 0x000fe20003f06270 */
[----:B------:R-:W-:-:S12]  /*05b0*/  IMAD.MOV.U32 R11, RZ, RZ, 0x1 ;  /* 0x00000001ff0b7424 */ /* 0x000fd800078e00ff */
[----:B------:R-:W-:Y:S05]  /*05c0*/  @!P0 BRA `(.L_x_2) ;  /* 0x0000000000248947 */ /* 0x000fea0003800000 */
[C---:B------:R-:W-:Y:S01]  /*05d0*/  IADD3 R11, PT, PT, R12.reuse, -0x2, RZ ;  /* 0xfffffffe0c0b7810 */ /* 0x040fe20007ffe0ff */
[----:B------:R-:W-:-:S04]  /*05e0*/  VIADD R12, R12, 0xffffffff ;  /* 0xffffffff0c0c7836 */ /* 0x000fc80000000000 */
[----:B------:R-:W-:-:S04]  /*05f0*/  IMAD.WIDE.U32 R10, R11, 0x4, R14 ;  /* 0x000000040b0a7825 */ /* 0x000fc800078e000e */
[----:B------:R-:W-:Y:S02]  /*0600*/  IMAD.WIDE.U32 R8, R12, 0x4, R14 ;  /* 0x000000040c087825 */ /* 0x000fe400078e000e */
[----:B------:R-:W2:Y:S04]  /*0610*/  LDG.E R11, desc[UR4][R10.64] ;  /* 0x000000040a0b7981 */ /* 0x000ea8000c1e1900 */
[----:B------:R-:W2:Y:S02]  /*0620*/  LDG.E R8, desc[UR4][R8.64] ;  /* 0x0000000408087981 */ /* 0x000ea4000c1e1900 */
[----:B--2---:R-:W-:-:S13]  /*0630*/  ISETP.GE.AND P0, PT, R8, R11, PT ;  /* 0x0000000b0800720c */ /* 0x004fda0003f06270 */
[----:B------:R-:W-:Y:S05]  /*0640*/  @P0 BRA `(.L_x_3) ;  /* 0xfffffffc00d40947 */ /* 0x000fea000383ffff */
[----:B------:R-:W-:-:S07]  /*0650*/  HFMA2 R11, -RZ, RZ, 0, 0 ;  /* 0x00000000ff0b7431 */ /* 0x000fce00000001ff */
.L_x_2:
[----:B------:R-:W0:Y:S02]  /*0660*/  LDC.64 R8, c[0x0][0x390] ;  /* 0x0000e400ff087b82 */ /* 0x000e240000000a00 */
[----:B0-----:R0:W-:Y:S04]  /*0670*/  STG.E.STRONG.SYS desc[UR4][R8.64], R11 ;  /* 0x0000000b08007986 */ /* 0x0011e8000c115904 */
[----:B------:R-:W2:Y:S02]  /*0680*/  LDG.E.STRONG.SYS R10, desc[UR4][R8.64] ;  /* 0x00000004080a7981 */ /* 0x000ea4000c1f5900 */
[----:B--2---:R-:W-:-:S13]  /*0690*/  ISETP.NE.AND P0, PT, R10, RZ, PT ;  /* 0x000000ff0a00720c */ /* 0x004fda0003f05270 */
[----:B0-----:R-:W-:Y:S05]  /*06a0*/  @!P0 BRA `(.L_x_4) ;  /* 0xfffffffc00088947 */ /* 0x001fea000383ffff */
[----:B------:R-:W-:Y:S05]  /*06b0*/  EXIT ;  /* 0x000000000000794d */ /* 0x000fea0003800000 */
.L_x_5:
[----:B------:R-:W-:-:S00]  /*06c0*/  BRA `(.L_x_5) ;  /* 0xfffffffc00fc7947 */ /* 0x000fc0000383ffff */
[----:B------:R-:W-:-:S00]  /*06d0*/  NOP ;  /* 0x0000000000007918 */ /* 0x000fc00000000000 */
        /* <DEDUP_REMOVED lines=10> */
.L_x_15:


//--------------------- .text._Z12setup_kernelP17curandStateXORWOW --------------------------
	.section	.text._Z12setup_kernelP17curandStateXORWOW,"ax",@progbits
	.align	128
        .global         _Z12setup_kernelP17curandStateXORWOW
        .type           _Z12setup_kernelP17curandStateXORWOW,@function
        .size           _Z12setup_kernelP17curandStateXORWOW,(.L_x_16 - _Z12setup_kernelP17curandStateXORWOW)
        .other          _Z12setup_kernelP17curandStateXORWOW,@"STO_CUDA_ENTRY STV_DEFAULT"
_Z12setup_kernelP17curandStateXORWOW:
.text._Z12setup_kernelP17curandStateXORWOW:
[----:B------:R-:W-:Y:S01]  /*0000*/  LDC R1, c[0x0][0x37c] ;  /* 0x0000df00ff017b82 */ /* 0x000fe20000000800 */
[----:B------:R-:W0:Y:S07]  /*0010*/  S2R R13, SR_TID.X ;  /* 0x00000000000d7919 */ /* 0x000e2e0000002100 */
[----:B------:R-:W1:Y:S01]  /*0020*/  LDC.64 R6, c[0x0][0x380] ;  /* 0x0000e000ff067b82 */ /* 0x000e620000000a00 */
[----:B------:R-:W0:Y:S01]  /*0030*/  LDCU UR6, c[0x0][0x360] ;  /* 0x00006c00ff0677ac */ /* 0x000e220008000800 */
[----:B------:R-:W-:Y:S01]  /*0040*/  IMAD.MOV.U32 R2, RZ, RZ, 0x3198c20f ;  /* 0x3198c20fff027424 */ /* 0x000fe200078e00ff */
[----:B------:R-:W0:Y:S01]  /*0050*/  S2R R0, SR_CTAID.X ;  /* 0x0000000000007919 */ /* 0x000e220000002500 */
[----:B------:R-:W-:Y:S01]  /*0060*/  IMAD.MOV.U32 R3, RZ, RZ, 0x5efdb30c ;  /* 0x5efdb30cff037424 */ /* 0x000fe200078e00ff */
[----:B------:R-:W2:Y:S01]  /*0070*/  LDCU.64 UR4, c[0x0][0x358] ;  /* 0x00006b00ff0477ac */ /* 0x000ea20008000a00 */
[----:B------:R-:W-:Y:S01]  /*0080*/  IMAD.MOV.U32 R4, RZ, RZ, 0x423bb012 ;  /* 0x423bb012ff047424 */ /* 0x000fe200078e00ff */
[----:B------:R-:W-:Y:S01]  /*0090*/  BSSY.RECONVERGENT B0, `(.L_x_6) ;  /* 0x00000db000007945 */ /* 0x000fe20003800200 */
[----:B------:R-:W-:-:S02]  /*00a0*/  IMAD.MOV.U32 R5, RZ, RZ, -0x75bd8fc ;  /* 0xf8a42704ff057424 */ /* 0x000fc400078e00ff */
[----:B------:R-:W-:Y:S02]  /*00b0*/  IMAD.MOV.U32 R8, RZ, RZ, -0x23270784 ;  /* 0xdcd8f87cff087424 */ /* 0x000fe400078e00ff */
[----:B------:R-:W-:Y:S02]  /*00c0*/  IMAD.MOV.U32 R9, RZ, RZ, 0x57fa2510 ;  /* 0x57fa2510ff097424 */ /* 0x000fe400078e00ff */
[----:B0-----:R-:W-:-:S04]  /*00d0*/  IMAD R13, R0, UR6, R13 ;  /* 0x00000006000d7c24 */ /* 0x001fc8000f8e020d */
[C---:B-1----:R-:W-:Y:S01]  /*00e0*/  IMAD.WIDE R6, R13.reuse, 0x30, R6 ;  /* 0x000000300d067825 */ /* 0x042fe200078e0206 */
[----:B------:R-:W-:-:S04]  /*00f0*/  ISETP.NE.AND P0, PT, R13, RZ, PT ;  /* 0x000000ff0d00720c */ /* 0x000fc80003f05270 */
[----:B--2---:R0:W-:Y:S04]  /*0100*/  STG.E.64 desc[UR4][R6.64], R2 ;  /* 0x0000000206007986 */ /* 0x0041e8000c101b04 */
[----:B------:R0:W-:Y:S04]  /*0110*/  STG.E.64 desc[UR4][R6.64+0x8], R4 ;  /* 0x0000080406007986 */ /* 0x0001e8000c101b04 */
[----:B------:R0:W-:Y:S01]  /*0120*/  STG.E.64 desc[UR4][R6.64+0x10], R8 ;  /* 0x0000100806007986 */ /* 0x0001e2000c101b04 */
[----:B------:R-:W-:Y:S05]  /*0130*/  @!P0 BRA `(.L_x_7) ;  /* 0x0000000c00408947 */ /* 0x000fea0003800000 */
[----:B------:R-:W-:Y:S01]  /*0140*/  SHF.R.S32.HI R0, RZ, 0x1f, R13 ;  /* 0x0000001fff007819 */ /* 0x000fe2000001140d */
[----:B------:R-:W-:-:S07]  /*0150*/  IMAD.MOV.U32 R12, RZ, RZ, RZ ;  /* 0x000000ffff0c7224 */ /* 0x000fce00078e00ff */
.L_x_13:
[----:B0-----:R-:W-:Y:S01]  /*0160*/  LOP3.LUT R2, R13, 0x3, RZ, 0xc0, !PT ;  /* 0x000000030d027812 */ /* 0x001fe200078ec0ff */
[----:B------:R-:W-:Y:S03]  /*0170*/  BSSY.RECONVERGENT B1, `(.L_x_8) ;  /* 0x00000c6000017945 */ /* 0x000fe60003800200 */
[----:B------:R-:W-:-:S04]  /*0180*/  ISETP.NE.U32.AND P0, PT, R2, RZ, PT ;  /* 0x000000ff0200720c */ /* 0x000fc80003f05070 */
[----:B------:R-:W-:-:S13]  /*0190*/  ISETP.NE.AND.EX P0, PT, RZ, RZ, PT, P0 ;  /* 0x000000ffff00720c */ /* 0x000fda0003f05300 */
[----:B------:R-:W-:Y:S05]  /*01a0*/  @!P0 BRA `(.L_x_9) ;  /* 0x0000000c00088947 */ /* 0x000fea0003800000 */
[----:B------:R-:W0:Y:S01]  /*01b0*/  LDC.64 R8, c[0x4][RZ] ;  /* 0x01000000ff087b82 */ /* 0x000e220000000a00 */
[----:B------:R-:W-:Y:S02]  /*01c0*/  IMAD.MOV.U32 R14, RZ, RZ, RZ ;  /* 0x000000ffff0e7224 */ /* 0x000fe400078e00ff */
[----:B0-----:R-:W-:-:S07]  /*01d0*/  IMAD.WIDE.U32 R8, R12, 0xc80, R8 ;  /* 0x00000c800c087825 */ /* 0x001fce00078e0008 */
.L_x_12:
[----:B0-----:R-:W-:Y:S01]  /*01e0*/  IMAD.MOV.U32 R15, RZ, RZ, RZ ;  /* 0x000000ffff0f7224 */ /* 0x001fe200078e00ff */
[----:B------:R-:W-:Y:S01]  /*01f0*/  CS2R R2, SRZ ;  /* 0x0000000000027805 */ /* 0x000fe2000001ff00 */
[----:B------:R-:W-:Y:S01]  /*0200*/  IMAD.MOV.U32 R17, RZ, RZ, RZ ;  /* 0x000000ffff117224 */ /* 0x000fe200078e00ff */
[----:B------:R-:W-:-:S07]  /*0210*/  CS2R R4, SRZ ;  /* 0x0000000000047805 */ /* 0x000fce000001ff00 */
.L_x_11:
[----:B------:R-:W-:-:S05]  /*0220*/  IMAD.WIDE.U32 R10, R17, 0x4, R6 ;  /* 0x00000004110a7825 */ /* 0x000fca00078e0006 */
[----:B------:R0:W5:Y:S01]  /*0230*/  LDG.E R16, desc[UR4][R10.64+0x4] ;  /* 0x000004040a107981 */ /* 0x000162000c1e1900 */
[----:B------:R-:W-:-:S07]  /*0240*/  IMAD.MOV.U32 R19, RZ, RZ, RZ ;  /* 0x000000ffff137224 */ /* 0x000fce00078e00ff */
.L_x_10:
[----:B-----5:R-:W-:Y:S01]  /*0250*/  SHF.R.U32.HI R24, RZ, R19, R16 ;  /* 0x00000013ff187219 */ /* 0x020fe20000011610 */
[----:B0-----:R-:W-:-:S03]  /*0260*/  IMAD.SHL.U32 R10, R17, 0x20, RZ ;  /* 0x00000020110a7824 */ /* 0x001fc600078e00ff */
[----:B------:R-:W-:Y:S01]  /*0270*/  LOP3.LUT R11, R24, 0x1, RZ, 0xc0, !PT ;  /* 0x00000001180b7812 */ /* 0x000fe200078ec0ff */
[----:B------:R-:W-:-:S03]  /*0280*/  IMAD.IADD R10, R10, 0x1, R19 ;  /* 0x000000010a0a7824 */ /* 0x000fc600078e0213 */
[----:B------:R-:W-:Y:S01]  /*0290*/  ISETP.NE.U32.AND P0, PT, R11, 0x1, PT ;  /* 0x000000010b00780c */ /* 0x000fe20003f05070 */
[----:B------:R-:W-:-:S03]  /*02a0*/  IMAD R11, R10, 0x5, RZ ;  /* 0x000000050a0b7824 */ /* 0x000fc600078e02ff */
[----:B------:R-:W-:Y:S01]  /*02b0*/  R2P PR, R24, 0x7e ;  /* 0x0000007e18007804 */ /* 0x000fe20000000000 */
[----:B------:R-:W-:-:S08]  /*02c0*/  IMAD.WIDE.U32 R10, R11, 0x4, R8 ;  /* 0x000000040b0a7825 */ /* 0x000fd000078e0008 */
[----:B------:R-:W2:Y:S04]  /*02d0*/  @!P0 LDG.E R18, desc[UR4][R10.64] ;  /* 0x000000040a128981 */ /* 0x000ea8000c1e1900 */
[----:B------:R-:W3:Y:S04]  /*02e0*/  @!P0 LDG.E R20, desc[UR4][R10.64+0x10] ;  /* 0x000010040a148981 */ /* 0x000ee8000c1e1900 */
[----:B------:R-:W4:Y:S04]  /*02f0*/  @P1 LDG.E R22, desc[UR4][R10.64+0x14] ;  /* 0x000014040a161981 */ /* 0x000f28000c1e1900 */
[----:B------:R-:W4:Y:S04]  /*0300*/  @P2 LDG.E R26, desc[UR4][R10.64+0x28] ;  /* 0x000028040a1a2981 */ /* 0x000f28000c1e1900 */
[----:B------:R-:W4:Y:S04]  /*0310*/  @!P0 LDG.E R21, desc[UR4][R10.64+0x4] ;  /* 0x000004040a158981 */ /* 0x000f28000c1e1900 */
[----:B------:R-:W4:Y:S04]  /*0320*/  @!P0 LDG.E R23, desc[UR4][R10.64+0xc] ;  /* 0x00000c040a178981 */ /* 0x000f28000c1e1900 */
[----:B------:R-:W4:Y:S04]  /*0330*/  @P1 LDG.E R25, desc[UR4][R10.64+0x18] ;  /* 0x000018040a191981 */ /* 0x000f28000c1e1900 */
[----:B------:R-:W4:Y:S04]  /*0340*/  @P3 LDG.E R28, desc[UR4][R10.64+0x3c] ;  /* 0x00003c040a1c3981 */ /* 0x000f28000c1e1900 */
[----:B------:R-:W4:Y:S01]  /*0350*/  @P6 LDG.E R27, desc[UR4][R10.64+0x7c] ;  /* 0x00007c040a1b6981 */ /* 0x000f22000c1e1900 */
[----:B--2---:R-:W-:-:S03]  /*0360*/  @!P0 LOP3.LUT R15, R15, R18, RZ, 0x3c, !PT ;  /* 0x000000120f0f8212 */ /* 0x004fc600078e3cff */
[----:B------:R-:W2:Y:S01]  /*0370*/  @!P0 LDG.E R18, desc[UR4][R10.64+0x8] ;  /* 0x000008040a128981 */ /* 0x000ea2000c1e1900 */
[----:B---3--:R-:W-:-:S03]  /*0380*/  @!P0 LOP3.LUT R3, R3, R20, RZ, 0x3c, !PT ;  /* 0x0000001403038212 */ /* 0x008fc600078e3cff */
[----:B------:R-:W3:Y:S01]  /*0390*/  @P1 LDG.E R20, desc[UR4][R10.64+0x24] ;  /* 0x000024040a141981 */ /* 0x000ee2000c1e1900 */
[----:B----4-:R-:W-:-:S03]  /*03a0*/  @P1 LOP3.LUT R15, R15, R22, RZ, 0x3c, !PT ;  /* 0x000000160f0f1212 */ /* 0x010fc600078e3cff */
[----:B------:R-:W4:Y:S01]  /*03b0*/  @P2 LDG.E R22, desc[UR4][R10.64+0x38] ;  /* 0x000038040a162981 */ /* 0x000f22000c1e1900 */
[----:B------:R-:W-:-:S03]  /*03c0*/  @P2 LOP3.LUT R15, R15, R26, RZ, 0x3c, !PT ;  /* 0x0000001a0f0f2212 */ /* 0x000fc600078e3cff */
[----:B------:R-:W4:Y:S01]  /*03d0*/  @P4 LDG.E R26, desc[UR4][R10.64+0x50] ;  /* 0x000050040a1a4981 */ /* 0x000f22000c1e1900 */
[----:B------:R-:W-:-:S03]  /*03e0*/  @!P0 LOP3.LUT R4, R4, R21, RZ, 0x3c, !PT ;  /* 0x0000001504048212 */ /* 0x000fc600078e3cff */
[----:B------:R-:W4:Y:S01]  /*03f0*/  @P1 LDG.E R21, desc[UR4][R10.64+0x20] ;  /* 0x000020040a151981 */ /* 0x000f22000c1e1900 */
[----:B------:R-:W-:-:S03]  /*0400*/  @!P0 LOP3.LUT R2, R2, R23, RZ, 0x3c, !PT ;  /* 0x0000001702028212 */ /* 0x000fc600078e3cff */
[----:B------:R-:W4:Y:S01]  /*0410*/  @P2 LDG.E R23, desc[UR4][R10.64+0x2c] ;  /* 0x00002c040a172981 */ /* 0x000f22000c1e1900 */
[----:B------:R-:W-:-:S03]  /*0420*/  @P1 LOP3.LUT R4, R4, R25, RZ, 0x3c, !PT ;  /* 0x0000001904041212 */ /* 0x000fc600078e3cff */
[----:B------:R-:W4:Y:S01]  /*0430*/  @P2 LDG.E R25, desc[UR4][R10.64+0x34] ;  /* 0x000034040a192981 */ /* 0x000f22000c1e1900 */
[----:B--2---:R-:W-:-:S03]  /*0440*/  @!P0 LOP3.LUT R5, R5, R18, RZ, 0x3c, !PT ;  /* 0x0000001205058212 */ /* 0x004fc600078e3cff */
[----:B------:R-:W2:Y:S01]  /*0450*/  @P1 LDG.E R18, desc[UR4][R10.64+0x1c] ;  /* 0x00001c040a121981 */ /* 0x000ea2000c1e1900 */
[----:B---3--:R-:W-:-:S03]  /*0460*/  @P1 LOP3.LUT R3, R3, R20, RZ, 0x3c, !PT ;  /* 0x0000001403031212 */ /* 0x008fc600078e3cff */
[----:B------:R-:W3:Y:S01]  /*0470*/  @P2 LDG.E R20, desc[UR4][R10.64+0x30] ;  /* 0x000030040a142981 */ /* 0x000ee2000c1e1900 */
[----:B----4-:R-:W-:-:S03]  /*0480*/  @P2 LOP3.LUT R3, R3, R22, RZ, 0x3c, !PT ;  /* 0x0000001603032212 */ /* 0x010fc600078e3cff */
[----:B------:R-:W4:Y:S01]  /*0490*/  @P3 LDG.E R22, desc[UR4][R10.64+0x4c] ;  /* 0x00004c040a163981 */ /* 0x000f22000c1e1900 */
[----:B------:R-:W-:-:S04]  /*04a0*/  @P3 LOP3.LUT R15, R15, R28, RZ, 0x3c, !PT ;  /* 0x0000001c0f0f3212 */ /* 0x000fc800078e3cff */
[----:B------:R-:W-:Y:S02]  /*04b0*/  @P4 LOP3.LUT R15, R15, R26, RZ, 0x3c, !PT ;  /* 0x0000001a0f0f4212 */ /* 0x000fe400078e3cff */
[----:B------:R-:W-:Y:S01]  /*04c0*/  @P1 LOP3.LUT R2, R2, R21, RZ, 0x3c, !PT ;  /* 0x0000001502021212 */ /* 0x000fe200078e3cff */
[----:B------:R-:W4:Y:S04]  /*04d0*/  @P5 LDG.E R26, desc[UR4][R10.64+0x64] ;  /* 0x000064040a1a5981 */ /* 0x000f28000c1e1900 */
[----:B------:R-:W4:Y:S01]  /*04e0*/  @P3 LDG.E R21, desc[UR4][R10.64+0x40] ;  /* 0x000040040a153981 */ /* 0x000f22000c1e1900 */
[----:B------:R-:W-:Y:S02]  /*04f0*/  @P2 LOP3.LUT R4, R4, R23, RZ, 0x3c, !PT ;  /* 0x0000001704042212 */ /* 0x000fe400078e3cff */
[----:B------:R-:W-:Y:S01]  /*0500*/  @P2 LOP3.LUT R2, R2, R25, RZ, 0x3c, !PT ;  /* 0x0000001902022212 */ /* 0x000fe200078e3cff */
[----:B------:R-:W4:Y:S04]  /*0510*/  @P3 LDG.E R23, desc[UR4][R10.64+0x48] ;  /* 0x000048040a173981 */ /* 0x000f28000c1e1900 */
[----:B------:R-:W4:Y:S01]  /*0520*/  @P4 LDG.E R25, desc[UR4][R10.64+0x54] ;  /* 0x000054040a194981 */ /* 0x000f22000c1e1900 */
[----:B--2---:R-:W-:-:S03]  /*0530*/  @P1 LOP3.LUT R5, R5, R18, RZ, 0x3c, !PT ;  /* 0x0000001205051212 */ /* 0x004fc600078e3cff */
[----:B------:R-:W2:Y:S01]  /*0540*/  @P3 LDG.E R18, desc[UR4][R10.64+0x44] ;  /* 0x000044040a123981 */ /* 0x000ea2000c1e1900 */
[----:B---3--:R-:W-:-:S03]  /*0550*/  @P2 LOP3.LUT R5, R5, R20, RZ, 0x3c, !PT ;  /* 0x0000001405052212 */ /* 0x008fc600078e3cff */
[----:B------:R-:W3:Y:S01]  /*0560*/  @P4 LDG.E R20, desc[UR4][R10.64+0x58] ;  /* 0x000058040a144981 */ /* 0x000ee2000c1e1900 */
[----:B----4-:R-:W-:-:S03]  /*0570*/  @P3 LOP3.LUT R3, R3, R22, RZ, 0x3c, !PT ;  /* 0x0000001603033212 */ /* 0x010fc600078e3cff */
[----:B------:R-:W4:Y:S01]  /*0580*/  @P4 LDG.E R22, desc[UR4][R10.64+0x60] ;  /* 0x000060040a164981 */ /* 0x000f22000c1e1900 */
[----:B------:R-:W-:Y:S02]  /*0590*/  LOP3.LUT P0, RZ, R24, 0x80, RZ, 0xc0, !PT ;  /* 0x0000008018ff7812 */ /* 0x000fe4000780c0ff */
[----:B------:R-:W-:Y:S02]  /*05a0*/  @P5 LOP3.LUT R15, R15, R26, RZ, 0x3c, !PT ;  /* 0x0000001a0f0f5212 */ /* 0x000fe400078e3cff */
[----:B------:R-:W4:Y:S01]  /*05b0*/  @P6 LDG.E R26, desc[UR4][R10.64+0x78] ;  /* 0x000078040a1a6981 */ /* 0x000f22000c1e1900 */
[----:B------:R-:W-:-:S03]  /*05c0*/  @P3 LOP3.LUT R4, R4, R21, RZ, 0x3c, !PT ;  /* 0x0000001504043212 */ /* 0x000fc600078e3cff */
[----:B------:R-:W4:Y:S01]  /*05d0*/  @P4 LDG.E R21, desc[UR4][R10.64+0x5c] ;  /* 0x00005c040a154981 */ /* 0x000f22000c1e1900 */
[----:B------:R-:W-:-:S03]  /*05e0*/  @P3 LOP3.LUT R2, R2, R23, RZ, 0x3c, !PT ;  /* 0x0000001702023212 */ /* 0x000fc600078e3cff */
[----:B------:R-:W4:Y:S01]  /*05f0*/  @P5 LDG.E R23, desc[UR4][R10.64+0x68] ;  /* 0x000068040a175981 */ /* 0x000f22000c1e1900 */
[----:B------:R-:W-:-:S03]  /*0600*/  @P4 LOP3.LUT R4, R4, R25, RZ, 0x3c, !PT ;  /* 0x0000001904044212 */ /* 0x000fc600078e3cff */
[----:B------:R-:W4:Y:S01]  /*0610*/  @P5 LDG.E R25, desc[UR4][R10.64+0x70] ;  /* 0x000070040a195981 */ /* 0x000f22000c1e1900 */
[----:B--2---:R-:W-:-:S03]  /*0620*/  @P3 LOP3.LUT R5, R5, R18, RZ, 0x3c, !PT ;  /* 0x0000001205053212 */ /* 0x004fc600078e3cff */
[----:B------:R-:W2:Y:S01]  /*0630*/  @P5 LDG.E R18, desc[UR4][R10.64+0x6c] ;  /* 0x00006c040a125981 */ /* 0x000ea2000c1e1900 */
[----:B---3--:R-:W-:-:S03]  /*0640*/  @P4 LOP3.LUT R5, R5, R20, RZ, 0x3c, !PT ;  /* 0x0000001405054212 */ /* 0x008fc600078e3cff */
[----:B------:R-:W3:Y:S01]  /*0650*/  @P5 LDG.E R20, desc[UR4][R10.64+0x74] ;  /* 0x000074040a145981 */ /* 0x000ee2000c1e1900 */
[----:B----4-:R-:W-:-:S03]  /*0660*/  @P4 LOP3.LUT R3, R3, R22, RZ, 0x3c, !PT ;  /* 0x0000001603034212 */ /* 0x010fc600078e3cff */
[----:B------:R-:W4:Y:S01]  /*0670*/  @P0 LDG.E R22, desc[UR4][R10.64+0x8c] ;  /* 0x00008c040a160981 */ /* 0x000f22000c1e1900 */
[----:B------:R-:W-:-:S03]  /*0680*/  @P6 LOP3.LUT R15, R15, R26, RZ, 0x3c, !PT ;  /* 0x0000001a0f0f6212 */ /* 0x000fc600078e3cff */
        /* <DEDUP_REMOVED lines=13> */
[----:B------:R-:W-:Y:S02]  /*0760*/  @P6 LOP3.LUT R4, R4, R27, RZ, 0x3c, !PT ;  /* 0x0000001b04046212 */ /* 0x000fe400078e3cff */
[----:B------:R-:W-:Y:S02]  /*0770*/  @P6 LOP3.LUT R2, R2, R21, RZ, 0x3c, !PT ;  /* 0x0000001502026212 */ /* 0x000fe400078e3cff */
[----:B------:R-:W-:Y:S02]  /*0780*/  @P0 LOP3.LUT R4, R4, R23, RZ, 0x3c, !PT ;  /* 0x0000001704040212 */ /* 0x000fe400078e3cff */
[----:B------:R-:W-:Y:S02]  /*0790*/  @P0 LOP3.LUT R2, R2, R25, RZ, 0x3c, !PT ;  /* 0x0000001902020212 */ /* 0x000fe400078e3cff */
[----:B--2---:R-:W-:Y:S02]  /*07a0*/  @P6 LOP3.LUT R5, R5, R18, RZ, 0x3c, !PT ;  /* 0x0000001205056212 */ /* 0x004fe400078e3cff */
[----:B---3--:R-:W-:-:S02]  /*07b0*/  @P6 LOP3.LUT R3, R3, R20, RZ, 0x3c, !PT ;  /* 0x0000001403036212 */ /* 0x008fc400078e3cff */
[----:B----4-:R-:W-:Y:S02]  /*07c0*/  @P0 LOP3.LUT R5, R5, R22, RZ, 0x3c, !PT ;  /* 0x0000001605050212 */ /* 0x010fe400078e3cff */
[----:B------:R-:W-:Y:S02]  /*07d0*/  @P0 LOP3.LUT R3, R3, R26, RZ, 0x3c, !PT ;  /* 0x0000001a03030212 */ /* 0x000fe400078e3cff */
[----:B------:R-:W-:-:S13]  /*07e0*/  R2P PR, R24.B1, 0x7f ;  /* 0x0000007f18007804 */ /* 0x000fda0000001000 */
[----:B------:R-:W2:Y:S04]  /*07f0*/  @P0 LDG.E R18, desc[UR4][R10.64+0xa0] ;  /* 0x0000a0040a120981 */ /* 0x000ea8000c1e1900 */
[----:B------:R-:W3:Y:S04]  /*0800*/  @P1 LDG.E R22, desc[UR4][R10.64+0xb4] ;  /* 0x0000b4040a161981 */ /* 0x000ee8000c1e1900 */
[----:B------:R-:W4:Y:S04]  /*0810*/  @P2 LDG.E R26, desc[UR4][R10.64+0xc8] ;  /* 0x0000c8040a1a2981 */ /* 0x000f28000c1e1900 */
[----:B------:R-:W4:Y:S04]  /*0820*/  @P3 LDG.E R28, desc[UR4][R10.64+0xdc] ;  /* 0x0000dc040a1c3981 */ /* 0x000f28000c1e1900 */
[----:B------:R-:W4:Y:S04]  /*0830*/  @P0 LDG.E R23, desc[UR4][R10.64+0xa4] ;  /* 0x0000a4040a170981 */ /* 0x000f28000c1e1900 */
[----:B------:R-:W4:Y:S04]  /*0840*/  @P0 LDG.E R20, desc[UR4][R10.64+0xa8] ;  /* 0x0000a8040a140981 */ /* 0x000f28000c1e1900 */
[----:B------:R-:W4:Y:S04]  /*0850*/  @P4 LDG.E R25, desc[UR4][R10.64+0xf0] ;  /* 0x0000f0040a194981 */ /* 0x000f28000c1e1900 */
        /* <DEDUP_REMOVED lines=21> */
[----:B------:R-:W-:Y:S02]  /*09b0*/  LOP3.LUT P0, RZ, R24, 0x8000, RZ, 0xc0, !PT ;  /* 0x0000800018ff7812 */ /* 0x000fe4000780c0ff */
[----:B----4-:R-:W-:Y:S01]  /*09c0*/  @P5 LOP3.LUT R15, R15, R26, RZ, 0x3c, !PT ;  /* 0x0000001a0f0f5212 */ /* 0x010fe200078e3cff */
[----:B------:R-:W4:Y:S04]  /*09d0*/  @P3 LDG.E R24, desc[UR4][R10.64+0xe4] ;  /* 0x0000e4040a183981 */ /* 0x000f28000c1e1900 */
[----:B------:R-:W2:Y:S01]  /*09e0*/  @P6 LDG.E R26, desc[UR4][R10.64+0x118] ;  /* 0x000118040a1a6981 */ /* 0x000ea2000c1e1900 */
        /* <DEDUP_REMOVED lines=8> */
[----:B---3--:R-:W-:-:S03]  /*0a70*/  @P2 LOP3.LUT R3, R3, R22, RZ, 0x3c, !PT ;  /* 0x0000001603032212 */ /* 0x008fc600078e3cff */
[----:B------:R-:W3:Y:S01]  /*0a80*/  @P4 LDG.E R22, desc[UR4][R10.64+0x100] ;  /* 0x000100040a164981 */ /* 0x000ee2000c1e1900 */
[----:B--2---:R-:W-:-:S03]  /*0a90*/  @P6 LOP3.LUT R15, R15, R26, RZ, 0x3c, !PT ;  /* 0x0000001a0f0f6212 */ /* 0x004fc600078e3cff */
[----:B------:R-:W2:Y:S01]  /*0aa0*/  @P0 LDG.E R26, desc[UR4][R10.64+0x12c] ;  /* 0x00012c040a1a0981 */ /* 0x000ea2000c1e1900 */
[----:B----4-:R-:W-:-:S03]  /*0ab0*/  @P2 LOP3.LUT R2, R2, R23, RZ, 0x3c, !PT ;  /* 0x0000001702022212 */ /* 0x010fc600078e3cff */
[----:B------:R-:W4:Y:S01]  /*0ac0*/  @P4 LDG.E R23, desc[UR4][R10.64+0xfc] ;  /* 0x0000fc040a174981 */ /* 0x000f22000c1e1900 */
[----:B------:R-:W-:-:S03]  /*0ad0*/  @P2 LOP3.LUT R5, R5, R20, RZ, 0x3c, !PT ;  /* 0x0000001405052212 */ /* 0x000fc600078e3cff */
[----:B------:R-:W4:Y:S01]  /*0ae0*/  @P4 LDG.E R20, desc[UR4][R10.64+0xf8] ;  /* 0x0000f8040a144981 */ /* 0x000f22000c1e1900 */
[----:B------:R-:W-:Y:S02]  /*0af0*/  @P3 LOP3.LUT R2, R2, R27, RZ, 0x3c, !PT ;  /* 0x0000001b02023212 */ /* 0x000fe400078e3cff */
[----:B------:R-:W-:Y:S01]  /*0b00*/  @P3 LOP3.LUT R4, R4, R25, RZ, 0x3c, !PT ;  /* 0x0000001904043212 */ /* 0x000fe200078e3cff */
[----:B------:R-:W4:Y:S01]  /*0b10*/  @P5 LDG.E R27, desc[UR4][R10.64+0x110] ;  /* 0x000110040a1b5981 */ /* 0x000f22000c1e1900 */
[----:B------:R-:W-:-:S03]  /*0b20*/  @P3 LOP3.LUT R5, R5, R24, RZ, 0x3c, !PT ;  /* 0x0000001805053212 */ /* 0x000fc600078e3cff */
[----:B------:R-:W4:Y:S04]  /*0b30*/  @P5 LDG.E R25, desc[UR4][R10.64+0x108] ;  /* 0x000108040a195981 */ /* 0x000f28000c1e1900 */
        /* <DEDUP_REMOVED lines=19> */
[----:B------:R-:W-:-:S05]  /*0c70*/  VIADD R19, R19, 0x10 ;  /* 0x0000001013137836 */ /* 0x000fca0000000000 */
[----:B------:R-:W-:Y:S02]  /*0c80*/  ISETP.NE.AND P1, PT, R19, 0x20, PT ;  /* 0x000000201300780c */ /* 0x000fe40003f25270 */
[----:B------:R-:W-:Y:S02]  /*0c90*/  @P5 LOP3.LUT R3, R3, R18, RZ, 0x3c, !PT ;  /* 0x0000001203035212 */ /* 0x000fe400078e3cff */
[----:B------:R-:W-:Y:S02]  /*0ca0*/  @P6 LOP3.LUT R4, R4, R21, RZ, 0x3c, !PT ;  /* 0x0000001504046212 */ /* 0x000fe400078e3cff */
[----:B---3--:R-:W-:-:S04]  /*0cb0*/  @P6 LOP3.LUT R3, R3, R22, RZ, 0x3c, !PT ;  /* 0x0000001603036212 */ /* 0x008fc800078e3cff */
[----:B--2---:R-:W-:Y:S02]  /*0cc0*/  @P0 LOP3.LUT R3, R3, R26, RZ, 0x3c, !PT ;  /* 0x0000001a03030212 */ /* 0x004fe400078e3cff */
[----:B----4-:R-:W-:Y:S02]  /*0cd0*/  @P6 LOP3.LUT R2, R2, R23, RZ, 0x3c, !PT ;  /* 0x0000001702026212 */ /* 0x010fe400078e3cff */
[----:B------:R-:W-:Y:S02]  /*0ce0*/  @P6 LOP3.LUT R5, R5, R20, RZ, 0x3c, !PT ;  /* 0x0000001405056212 */ /* 0x000fe400078e3cff */
[----:B------:R-:W-:Y:S02]  /*0cf0*/  @P0 LOP3.LUT R2, R2, R27, RZ, 0x3c, !PT ;  /* 0x0000001b02020212 */ /* 0x000fe400078e3cff */
[----:B------:R-:W-:Y:S02]  /*0d00*/  @P0 LOP3.LUT R4, R4, R25, RZ, 0x3c, !PT ;  /* 0x0000001904040212 */ /* 0x000fe400078e3cff */
[----:B------:R-:W-:Y:S01]  /*0d10*/  @P0 LOP3.LUT R5, R5, R24, RZ, 0x3c, !PT ;  /* 0x0000001805050212 */ /* 0x000fe200078e3cff */
[----:B------:R-:W-:Y:S06]  /*0d20*/  @P1 BRA `(.L_x_10) ;  /* 0xfffffff400481947 */ /* 0x000fec000383ffff */
[----:B------:R-:W-:-:S05]  /*0d30*/  VIADD R17, R17, 0x1 ;  /* 0x0000000111117836 */ /* 0x000fca0000000000 */
[----:B------:R-:W-:-:S13]  /*0d40*/  ISETP.NE.AND P0, PT, R17, 0x5, PT ;  /* 0x000000051100780c */ /* 0x000fda0003f05270 */
[----:B------:R-:W-:Y:S05]  /*0d50*/  @P0 BRA `(.L_x_11) ;  /* 0xfffffff400300947 */ /* 0x000fea000383ffff */
[----:B------:R0:W-:Y:S01]  /*0d60*/  STG.E.64 desc[UR4][R6.64+0x8], R4 ;  /* 0x0000080406007986 */ /* 0x0001e2000c101b04 */
[----:B------:R-:W-:Y:S01]  /*0d70*/  VIADD R14, R14, 0x1 ;  /* 0x000000010e0e7836 */ /* 0x000fe20000000000 */
[----:B------:R-:W-:Y:S02]  /*0d80*/  LOP3.LUT R11, R13, 0x3, RZ, 0xc0, !PT ;  /* 0x000000030d0b7812 */ /* 0x000fe400078ec0ff */
[----:B------:R0:W-:Y:S02]  /*0d90*/  STG.E.64 desc[UR4][R6.64+0x10], R2 ;  /* 0x0000100206007986 */ /* 0x0001e4000c101b04 */
[----:B------:R-:W-:Y:S02]  /*0da0*/  ISETP.GE.U32.AND P0, PT, R14, R11, PT ;  /* 0x0000000b0e00720c */ /* 0x000fe40003f06070 */
[----:B------:R0:W-:Y:S11]  /*0db0*/  STG.E desc[UR4][R6.64+0x4], R15 ;  /* 0x0000040f06007986 */ /* 0x0001f6000c101904 */
[----:B------:R-:W-:Y:S05]  /*0dc0*/  @!P0 BRA `(.L_x_12) ;  /* 0xfffffff400048947 */ /* 0x000fea000383ffff */
.L_x_9:
[----:B------:R-:W-:Y:S05]  /*0dd0*/  BSYNC.RECONVERGENT B1 ;  /* 0x0000000000017941 */ /* 0x000fea0003800200 */
.L_x_8:
[C---:B------:R-:W-:Y:S01]  /*0de0*/  ISETP.GT.U32.AND P0, PT, R13.reuse, 0x3, PT ;  /* 0x000000030d00780c */ /* 0x040fe20003f04070 */
[----:B------:R-:W-:Y:S01]  /*0df0*/  VIADD R12, R12, 0x1 ;  /* 0x000000010c0c7836 */ /* 0x000fe20000000000 */
[--C-:B------:R-:W-:Y:S02]  /*0e00*/  SHF.R.U64 R13, R13, 0x2, R0.reuse ;  /* 0x000000020d0d7819 */ /* 0x100fe40000001200 */
[----:B------:R-:W-:Y:S02]  /*0e10*/  ISETP.GT.U32.AND.EX P0, PT, R0, RZ, PT, P0 ;  /* 0x000000ff0000720c */ /* 0x000fe40003f04100 */
[----:B------:R-:W-:-:S11]  /*0e20*/  SHF.R.U32.HI R0, RZ, 0x2, R0 ;  /* 0x00000002ff007819 */ /* 0x000fd60000011600 */
[----:B------:R-:W-:Y:S05]  /*0e30*/  @P0 BRA `(.L_x_13) ;  /* 0xfffffff000c80947 */ /* 0x000fea000383ffff */
.L_x_7:
[----:B------:R-:W-:Y:S05]  /*0e40*/  BSYNC.RECONVERGENT B0 ;  /* 0x0000000000007941 */ /* 0x000fea0003800200 */
.L_x_6:
[----:B------:R-:W-:Y:S04]  /*0e50*/  STG.E.64 desc[UR4][R6.64+0x18], RZ ;  /* 0x000018ff06007986 */ /* 0x000fe8000c101b04 */
[----:B------:R-:W-:Y:S04]  /*0e60*/  STG.E desc[UR4][R6.64+0x20], RZ ;  /* 0x000020ff06007986 */ /* 0x000fe8000c101904 */
[----:B------:R-:W-:Y:S01]  /*0e70*/  STG.E.64 desc[UR4][R6.64+0x28], RZ ;  /* 0x000028ff06007986 */ /* 0x000fe2000c101b04 */
[----:B------:R-:W-:Y:S05]  /*0e80*/  EXIT ;  /* 0x000000000000794d */ /* 0x000fea0003800000 */
.L_x_14:
        /* <DEDUP_REMOVED lines=15> */
.L_x_16:


//--------------------- .nv.global.init           --------------------------
	.section	.nv.global.init,"aw",@progbits
	.align	4
.nv.global.init:
	.type		mrg32k3aM1SubSeq,@object
	.size		mrg32k3aM1SubSeq,(mrg32k3aM2SubSeq - mrg32k3aM1SubSeq)
mrg32k3aM1SubSeq:
        /*0000*/ 	.byte	0x0b, 0xcc, 0xee, 0x04, 0x73, 0x29, 0x8b, 0x6f, 0xf6, 0x53, 0x03, 0xf6, 0x23, 0xf6, 0xea, 0xda
        /* <DEDUP_REMOVED lines=125> */
	.type		mrg32k3aM2SubSeq,@object
	.size		mrg32k3aM2SubSeq,(mrg32k3aM1 - mrg32k3aM2SubSeq)
mrg32k3aM2SubSeq:
        /* <DEDUP_REMOVED lines=126> */
	.type		mrg32k3aM1,@object
	.size		mrg32k3aM1,(mrg32k3aM1Seq - mrg32k3aM1)
mrg32k3aM1:
        /* <DEDUP_REMOVED lines=144> */
	.type		mrg32k3aM1Seq,@object
	.size		mrg32k3aM1Seq,(mrg32k3aM2 - mrg32k3aM1Seq)
mrg32k3aM1Seq:
        /* <DEDUP_REMOVED lines=144> */
	.type		mrg32k3aM2,@object
	.size		mrg32k3aM2,(mrg32k3aM2Seq - mrg32k3aM2)
mrg32k3aM2:
        /* <DEDUP_REMOVED lines=144> */
	.type		mrg32k3aM2Seq,@object
	.size		mrg32k3aM2Seq,(precalc_xorwow_matrix - mrg32k3aM2Seq)
mrg32k3aM2Seq:
        /* <DEDUP_REMOVED lines=144> */
	.type		precalc_xorwow_matrix,@object
	.size		precalc_xorwow_matrix,(precalc_xorwow_offset_matrix - precalc_xorwow_matrix)
precalc_xorwow_matrix:
        /* <DEDUP_REMOVED lines=6400> */
	.type		precalc_xorwow_offset_matrix,@object
	.size		precalc_xorwow_offset_matrix,(.L_1 - precalc_xorwow_offset_matrix)
precalc_xorwow_offset_matrix:
        /* <DEDUP_REMOVED lines=6400> */
.L_1:


//--------------------- .nv.shared.reserved.0     --------------------------
	.section	.nv.shared.reserved.0,"aw",@nobits
	.weak		__nv_reservedSMEM_offset_0_alias
	.size		__nv_reservedSMEM_offset_0_alias, 0, 64
	.other		__nv_reservedSMEM_offset_0_alias,@"STO_CUDA_RESERVED_SHARED STV_DEFAULT"
__nv_reservedSMEM_offset_0_alias:
	.zero		0
	.zero		64


//--------------------- .nv.constant0._Z9bogo_sortPiiPViP17curandStateXORWOW --------------------------
	.section	.nv.constant0._Z9bogo_sortPiiPViP17curandStateXORWOW,"a",@progbits
	.sectionflags	@""
	.align	4
.nv.constant0._Z9bogo_sortPiiPViP17curandStateXORWOW:
	.zero		928


//--------------------- .nv.constant0._Z12setup_kernelP17curandStateXORWOW --------------------------
	.section	.nv.constant0._Z12setup_kernelP17curandStateXORWOW,"a",@progbits
	.sectionflags	@""
	.align	4
.nv.constant0._Z12setup_kernelP17curandStateXORWOW:
	.zero		904


//--------------------- SYMBOLS --------------------------

	.type		.nv.reservedSmem.offset0,@object
	.size		.nv.reservedSmem.offset0,0x4
